//
// Generated by NVIDIA NVVM Compiler
//
// Compiler Build ID: CL-36424714
// Cuda compilation tools, release 13.0, V13.0.88
// Based on NVVM 20.0.0
//

.version 9.0
.target sm_100
.address_size 64

	// .globl	_Z6kernelPfS_iiiiiif

.visible .entry _Z6kernelPfS_iiiiiif(
	.param .u64 .ptr .align 1 _Z6kernelPfS_iiiiiif_param_0,
	.param .u64 .ptr .align 1 _Z6kernelPfS_iiiiiif_param_1,
	.param .u32 _Z6kernelPfS_iiiiiif_param_2,
	.param .u32 _Z6kernelPfS_iiiiiif_param_3,
	.param .u32 _Z6kernelPfS_iiiiiif_param_4,
	.param .u32 _Z6kernelPfS_iiiiiif_param_5,
	.param .u32 _Z6kernelPfS_iiiiiif_param_6,
	.param .u32 _Z6kernelPfS_iiiiiif_param_7,
	.param .f32 _Z6kernelPfS_iiiiiif_param_8
)
{
	.reg .pred 	%p<7>;
	.reg .b32 	%r<23>;
	.reg .b32 	%f<13>;
	.reg .b64 	%rd<16>;

	ld.param.u64 	%rd3, [_Z6kernelPfS_iiiiiif_param_0];
	ld.param.u64 	%rd4, [_Z6kernelPfS_iiiiiif_param_1];
	ld.param.u32 	%r4, [_Z6kernelPfS_iiiiiif_param_2];
	ld.param.u32 	%r5, [_Z6kernelPfS_iiiiiif_param_4];
	ld.param.u32 	%r6, [_Z6kernelPfS_iiiiiif_param_6];
	ld.param.u32 	%r3, [_Z6kernelPfS_iiiiiif_param_7];
	ld.param.f32 	%f1, [_Z6kernelPfS_iiiiiif_param_8];
	cvta.to.global.u64 	%rd1, %rd4;
	cvta.to.global.u64 	%rd2, %rd3;
	mov.u32 	%r8, %ctaid.x;
	mov.u32 	%r9, %ntid.x;
	mov.u32 	%r10, %tid.x;
	mad.lo.s32 	%r11, %r8, %r9, %r10;
	add.s32 	%r1, %r11, %r4;
	mov.u32 	%r12, %ctaid.y;
	mov.u32 	%r13, %ntid.y;
	mov.u32 	%r14, %tid.y;
	mad.lo.s32 	%r15, %r12, %r13, %r14;
	add.s32 	%r16, %r15, %r5;
	setp.ge.s32 	%p1, %r1, %r3;
	setp.ge.s32 	%p2, %r16, %r6;
	or.pred  	%p3, %p1, %p2;
	@%p3 bra 	$L__BB0_4;
	setp.ne.s32 	%p4, %r1, 0;
	setp.ne.s32 	%p5, %r16, 0;
	and.pred  	%p6, %p4, %p5;
	@%p6 bra 	$L__BB0_3;
	mad.lo.s32 	%r22, %r3, %r16, %r1;
	mul.wide.s32 	%rd13, %r22, 4;
	add.s64 	%rd14, %rd2, %rd13;
	ld.global.f32 	%f12, [%rd14];
	add.s64 	%rd15, %rd1, %rd13;
	st.global.f32 	[%rd15], %f12;
	bra.uni 	$L__BB0_4;
$L__BB0_3:
	add.s32 	%r17, %r1, -1;
	mad.lo.s32 	%r18, %r3, %r17, %r16;
	mul.wide.s32 	%rd5, %r18, 4;
	add.s64 	%rd6, %rd2, %rd5;
	ld.global.f32 	%f2, [%rd6];
	shl.b32 	%r19, %r3, 1;
	add.s32 	%r20, %r18, %r19;
	mul.wide.s32 	%rd7, %r20, 4;
	add.s64 	%rd8, %rd2, %rd7;
	ld.global.f32 	%f3, [%rd8];
	add.f32 	%f4, %f2, %f3;
	add.s32 	%r21, %r18, %r3;
	mul.wide.s32 	%rd9, %r3, 4;
	add.s64 	%rd10, %rd6, %rd9;
	ld.global.f32 	%f5, [%rd10+-4];
	add.f32 	%f6, %f4, %f5;
	ld.global.f32 	%f7, [%rd10+4];
	add.f32 	%f8, %f6, %f7;
	ld.global.f32 	%f9, [%rd10];
	fma.rn.f32 	%f10, %f9, 0fC0800000, %f8;
	fma.rn.f32 	%f11, %f1, %f10, %f9;
	mul.wide.s32 	%rd11, %r21, 4;
	add.s64 	%rd12, %rd1, %rd11;
	st.global.f32 	[%rd12], %f11;
$L__BB0_4:
	ret;

}


// ===== COMPILED SASS (sm_100) =====

	.target	sm_100

	.elftype	@"ET_EXEC"


//--------------------- .note.nv.tkinfo           --------------------------
	.section	.note.nv.tkinfo,"",@"SHT_NOTE"
	.sectionflags	@"SHF_NOTE_NV_TKINFO"
	.tkinfo
        /*0018*/ 	.word	0x00000002
        /*0030*/ 	.string	""
        /*0030*/ 	.string	"ptxas"
        /*0030*/ 	.string	"Cuda compilation tools, release 13.0, V13.0.88"
        /*0030*/ 	.string	"Build cuda_13.0.r13.0/compiler.36424714_0"
        /*0030*/ 	.string	"-arch sm_100 -m 64 "



//--------------------- .note.nv.cuinfo           --------------------------
	.section	.note.nv.cuinfo,"",@"SHT_NOTE"
	.sectionflags	@"SHF_NOTE_NV_CUINFO"
        /*0018*/ 	.short	0x0002
        /*001a*/ 	.short	0x0064
        /*001c*/ 	.short	0x0082
	.zero		2


//--------------------- .nv.info                  --------------------------
	.section	.nv.info,"",@"SHT_CUDA_INFO"
	.align	4


	//----- nvinfo : EIATTR_REGCOUNT
	.align		4
        /*0000*/ 	.byte	0x04, 0x2f
        /*0002*/ 	.short	(.L_1 - .L_0)
	.align		4
.L_0:
        /*0004*/ 	.word	index@(_Z6kernelPfS_iiiiiif)
        /*0008*/ 	.word	0x00000014


	//----- nvinfo : EIATTR_FRAME_SIZE
	.align		4
.L_1:
        /*000c*/ 	.byte	0x04, 0x11
        /*000e*/ 	.short	(.L_3 - .L_2)
	.align		4
.L_2:
        /*0010*/ 	.word	index@(_Z6kernelPfS_iiiiiif)
        /*0014*/ 	.word	0x00000000


	//----- nvinfo : EIATTR_MIN_STACK_SIZE
	.align		4
.L_3:
        /*0018*/ 	.byte	0x04, 0x12
        /*001a*/ 	.short	(.L_5 - .L_4)
	.align		4
.L_4:
        /*001c*/ 	.word	index@(_Z6kernelPfS_iiiiiif)
        /*0020*/ 	.word	0x00000000
.L_5:


//--------------------- .nv.compat                --------------------------
	.section	.nv.compat,"",@"SHT_CUDA_COMPAT_INFO"
	.align	4
        /*0000*/ 	.byte	0x02, 0x09, 0x00, 0x00, 0x02, 0x02, 0x01, 0x00, 0x02, 0x05, 0x05, 0x00, 0x03, 0x07, 0x01, 0x01
        /*0010*/ 	.byte	0x02, 0x03, 0x00, 0x00, 0x02, 0x06, 0x01, 0x00, 0x04, 0x0b, 0x08, 0x00, 0x09, 0x00, 0x00, 0x00
        /*0020*/ 	.byte	0x00, 0x00, 0x00, 0x00


//--------------------- .nv.info._Z6kernelPfS_iiiiiif --------------------------
	.section	.nv.info._Z6kernelPfS_iiiiiif,"",@"SHT_CUDA_INFO"
	.sectionflags	@""
	.align	4


	//----- nvinfo : EIATTR_CUDA_API_VERSION
	.align		4
        /*0000*/ 	.byte	0x04, 0x37
        /*0002*/ 	.short	(.L_7 - .L_6)
.L_6:
        /*0004*/ 	.word	0x00000082


	//----- nvinfo : EIATTR_KPARAM_INFO
	.align		4
.L_7:
        /*0008*/ 	.byte	0x04, 0x17
        /*000a*/ 	.short	(.L_9 - .L_8)
.L_8:
        /*000c*/ 	.word	0x00000000
        /*0010*/ 	.short	0x0008
        /*0012*/ 	.short	0x0028
        /*0014*/ 	.byte	0x00, 0xf0, 0x11, 0x00


	//----- nvinfo : EIATTR_KPARAM_INFO
	.align		4
.L_9:
        /*0018*/ 	.byte	0x04, 0x17
        /*001a*/ 	.short	(.L_11 - .L_10)
.L_10:
        /*001c*/ 	.word	0x00000000
        /*0020*/ 	.short	0x0007
        /*0022*/ 	.short	0x0024
        /*0024*/ 	.byte	0x00, 0xf0, 0x11, 0x00


	//----- nvinfo : EIATTR_KPARAM_INFO
	.align		4
.L_11:
        /*0028*/ 	.byte	0x04, 0x17
        /*002a*/ 	.short	(.L_13 - .L_12)
.L_12:
        /*002c*/ 	.word	0x00000000
        /*0030*/ 	.short	0x0006
        /*0032*/ 	.short	0x0020
        /*0034*/ 	.byte	0x00, 0xf0, 0x11, 0x00


	//----- nvinfo : EIATTR_KPARAM_INFO
	.align		4
.L_13:
        /*0038*/ 	.byte	0x04, 0x17
        /*003a*/ 	.short	(.L_15 - .L_14)
.L_14:
        /*003c*/ 	.word	0x00000000
        /*0040*/ 	.short	0x0005
        /*0042*/ 	.short	0x001c
        /*0044*/ 	.byte	0x00, 0xf0, 0x11, 0x00


	//----- nvinfo : EIATTR_KPARAM_INFO
	.align		4
.L_15:
        /*0048*/ 	.byte	0x04, 0x17
        /*004a*/ 	.short	(.L_17 - .L_16)
.L_16:
        /*004c*/ 	.word	0x00000000
        /*0050*/ 	.short	0x0004
        /*0052*/ 	.short	0x0018
        /*0054*/ 	.byte	0x00, 0xf0, 0x11, 0x00


	//----- nvinfo : EIATTR_KPARAM_INFO
	.align		4
.L_17:
        /*0058*/ 	.byte	0x04, 0x17
        /*005a*/ 	.short	(.L_19 - .L_18)
.L_18:
        /*005c*/ 	.word	0x00000000
        /*0060*/ 	.short	0x0003
        /*0062*/ 	.short	0x0014
        /*0064*/ 	.byte	0x00, 0xf0, 0x11, 0x00


	//----- nvinfo : EIATTR_KPARAM_INFO
	.align		4
.L_19:
        /*0068*/ 	.byte	0x04, 0x17
        /*006a*/ 	.short	(.L_21 - .L_20)
.L_20:
        /*006c*/ 	.word	0x00000000
        /*0070*/ 	.short	0x0002
        /*0072*/ 	.short	0x0010
        /*0074*/ 	.byte	0x00, 0xf0, 0x11, 0x00


	//----- nvinfo : EIATTR_KPARAM_INFO
	.align		4
.L_21:
        /*0078*/ 	.byte	0x04, 0x17
        /*007a*/ 	.short	(.L_23 - .L_22)
.L_22:
        /*007c*/ 	.word	0x00000000
        /*0080*/ 	.short	0x0001
        /*0082*/ 	.short	0x0008
        /*0084*/ 	.byte	0x00, 0xf5, 0x21, 0x00


	//----- nvinfo : EIATTR_KPARAM_INFO
	.align		4
.L_23:
        /*0088*/ 	.byte	0x04, 0x17
        /*008a*/ 	.short	(.L_25 - .L_24)
.L_24:
        /*008c*/ 	.word	0x00000000
        /*0090*/ 	.short	0x0000
        /*0092*/ 	.short	0x0000
        /*0094*/ 	.byte	0x00, 0xf5, 0x21, 0x00


	//----- nvinfo : EIATTR_SPARSE_MMA_MASK
	.align		4
.L_25:
        /*0098*/ 	.byte	0x03, 0x50
        /*009a*/ 	.short	0x0000


	//----- nvinfo : EIATTR_MAXREG_COUNT
	.align		4
        /*009c*/ 	.byte	0x03, 0x1b
        /*009e*/ 	.short	0x00ff


	//----- nvinfo : EIATTR_MERCURY_ISA_VERSION
	.align		4
        /*00a0*/ 	.byte	0x03, 0x5f
        /*00a2*/ 	.short	0x0101


	//----- nvinfo : EIATTR_VRC_CTA_INIT_COUNT
	.align		4
        /*00a4*/ 	.byte	0x02, 0x4a
	.zero		1
	.zero		1


	//----- nvinfo : EIATTR_EXIT_INSTR_OFFSETS
	.align		4
        /*00a8*/ 	.byte	0x04, 0x1c
        /*00aa*/ 	.short	(.L_27 - .L_26)


	//   ....[0]....
.L_26:
        /*00ac*/ 	.word	0x00000100


	//   ....[1]....
        /*00b0*/ 	.word	0x000001c0


	//   ....[2]....
        /*00b4*/ 	.word	0x00000330


	//----- nvinfo : EIATTR_CRS_STACK_SIZE
	.align		4
.L_27:
        /*00b8*/ 	.byte	0x04, 0x1e
        /*00ba*/ 	.short	(.L_29 - .L_28)
.L_28:
        /*00bc*/ 	.word	0x00000000


	//----- nvinfo : EIATTR_CBANK_PARAM_SIZE
	.align		4
.L_29:
        /*00c0*/ 	.byte	0x03, 0x19
        /*00c2*/ 	.short	0x002c


	//----- nvinfo : EIATTR_PARAM_CBANK
	.align		4
        /*00c4*/ 	.byte	0x04, 0x0a
        /*00c6*/ 	.short	(.L_31 - .L_30)
	.align		4
.L_30:
        /*00c8*/ 	.word	index@(.nv.constant0._Z6kernelPfS_iiiiiif)
        /*00cc*/ 	.short	0x0380
        /*00ce*/ 	.short	0x002c


	//----- nvinfo : EIATTR_SW_WAR
	.align		4
.L_31:
        /*00d0*/ 	.byte	0x04, 0x36
        /*00d2*/ 	.short	(.L_33 - .L_32)
.L_32:
        /*00d4*/ 	.word	0x00000008
.L_33:


//--------------------- .nv.callgraph             --------------------------
	.section	.nv.callgraph,"",@"SHT_CUDA_CALLGRAPH"
	.align	4
	.sectionentsize	8
	.align		4
        /*0000*/ 	.word	0x00000000
	.align		4
        /*0004*/ 	.word	0xffffffff
	.align		4
        /*0008*/ 	.word	0x00000000
	.align		4
        /*000c*/ 	.word	0xfffffffe
	.align		4
        /*0010*/ 	.word	0x00000000
	.align		4
        /*0014*/ 	.word	0xfffffffd
	.align		4
        /*0018*/ 	.word	0x00000000
	.align		4
        /*001c*/ 	.word	0xfffffffc


//--------------------- .text._Z6kernelPfS_iiiiiif --------------------------
	.section	.text._Z6kernelPfS_iiiiiif,"ax",@progbits
	.align	128
        .global         _Z6kernelPfS_iiiiiif
        .type           _Z6kernelPfS_iiiiiif,@function
        .size           _Z6kernelPfS_iiiiiif,(.L_x_2 - _Z6kernelPfS_iiiiiif)
        .other          _Z6kernelPfS_iiiiiif,@"STO_CUDA_ENTRY STV_DEFAULT"
_Z6kernelPfS_iiiiiif:
.text._Z6kernelPfS_iiiiiif:
[----:B------:R-:W-:Y:S01]  /*0000*/  LDC R1, c[0x0][0x37c] ;  /* 0x0000df00ff017b82 */ /* 0x000fe20000000800 */
[----:B------:R-:W0:Y:S07]  /*0010*/  S2R R7, SR_TID.Y ;  /* 0x0000000000077919 */ /* 0x000e2e0000002200 */
[----:B------:R-:W1:Y:S01]  /*0020*/  LDC R0, c[0x0][0x360] ;  /* 0x0000d800ff007b82 */ /* 0x000e620000000800 */
[----:B------:R-:W2:Y:S01]  /*0030*/  LDCU UR7, c[0x0][0x398] ;  /* 0x00007300ff0777ac */ /* 0x000ea20008000800 */
[----:B------:R-:W1:Y:S01]  /*0040*/  S2R R5, SR_TID.X ;  /* 0x0000000000057919 */ /* 0x000e620000002100 */
[----:B------:R-:W3:Y:S05]  /*0050*/  LDCU UR6, c[0x0][0x390] ;  /* 0x00007200ff0677ac */ /* 0x000eea0008000800 */
[----:B------:R-:W0:Y:S08]  /*0060*/  S2UR UR5, SR_CTAID.Y ;  /* 0x00000000000579c3 */ /* 0x000e300000002600 */
[----:B------:R-:W0:Y:S08]  /*0070*/  LDC R4, c[0x0][0x364] ;  /* 0x0000d900ff047b82 */ /* 0x000e300000000800 */
[----:B------:R-:W1:Y:S08]  /*0080*/  S2UR UR4, SR_CTAID.X ;  /* 0x00000000000479c3 */ /* 0x000e700000002500 */
[----:B------:R-:W4:Y:S01]  /*0090*/  LDC.64 R2, c[0x0][0x3a0] ;  /* 0x0000e800ff027b82 */ /* 0x000f220000000a00 */
[----:B0-----:R-:W-:-:S05]  /*00a0*/  IMAD R4, R4, UR5, R7 ;  /* 0x0000000504047c24 */ /* 0x001fca000f8e0207 */
[----:B--2---:R-:W-:Y:S01]  /*00b0*/  IADD3 R8, PT, PT, R4, UR7, RZ ;  /* 0x0000000704087c10 */ /* 0x004fe2000fffe0ff */
[----:B-1----:R-:W-:-:S05]  /*00c0*/  IMAD R0, R0, UR4, R5 ;  /* 0x0000000400007c24 */ /* 0x002fca000f8e0205 */
[----:B---3--:R-:W-:Y:S02]  /*00d0*/  IADD3 R0, PT, PT, R0, UR6, RZ ;  /* 0x0000000600007c10 */ /* 0x008fe4000fffe0ff */
[----:B----4-:R-:W-:-:S04]  /*00e0*/  ISETP.GE.AND P0, PT, R8, R2, PT ;  /* 0x000000020800720c */ /* 0x010fc80003f06270 */
[----:B------:R-:W-:-:S13]  /*00f0*/  ISETP.GE.OR P0, PT, R0, R3, P0 ;  /* 0x000000030000720c */ /* 0x000fda0000706670 */
[----:B------:R-:W-:Y:S05]  /*0100*/  @P0 EXIT ;  /* 0x000000000000094d */ /* 0x000fea0003800000 */
[----:B------:R-:W-:Y:S01]  /*0110*/  ISETP.NE.AND P0, PT, R8, RZ, PT ;  /* 0x000000ff0800720c */ /* 0x000fe20003f05270 */
[----:B------:R-:W0:Y:S01]  /*0120*/  LDCU.64 UR4, c[0x0][0x358] ;  /* 0x00006b00ff0477ac */ /* 0x000e220008000a00 */
[----:B------:R-:W-:-:S13]  /*0130*/  ISETP.NE.AND P1, PT, R0, RZ, PT ;  /* 0x000000ff0000720c */ /* 0x000fda0003f25270 */
[----:B------:R-:W-:Y:S05]  /*0140*/  @P0 BRA P1, `(.L_x_0) ;  /* 0x0000000000200947 */ /* 0x000fea0000800000 */
[----:B------:R-:W1:Y:S01]  /*0150*/  LDC.64 R4, c[0x0][0x380] ;  /* 0x0000e000ff047b82 */ /* 0x000e620000000a00 */
[----:B------:R-:W-:-:S04]  /*0160*/  IMAD R7, R8, R3, R0 ;  /* 0x0000000308077224 */ /* 0x000fc800078e0200 */
[----:B-1----:R-:W-:-:S03]  /*0170*/  IMAD.WIDE R2, R7, 0x4, R4 ;  /* 0x0000000407027825 */ /* 0x002fc600078e0204 */
[----:B------:R-:W1:Y:S03]  /*0180*/  LDC.64 R4, c[0x0][0x388] ;  /* 0x0000e200ff047b82 */ /* 0x000e660000000a00 */
[----:B0-----:R-:W2:Y:S01]  /*0190*/  LDG.E R3, desc[UR4][R2.64] ;  /* 0x0000000402037981 */ /* 0x001ea2000c1e1900 */
[----:B-1----:R-:W-:-:S05]  /*01a0*/  IMAD.WIDE R4, R7, 0x4, R4 ;  /* 0x0000000407047825 */ /* 0x002fca00078e0204 */
[----:B--2---:R-:W-:Y:S01]  /*01b0*/  STG.E desc[UR4][R4.64], R3 ;  /* 0x0000000304007986 */ /* 0x004fe2000c101904 */
[----:B------:R-:W-:Y:S05]  /*01c0*/  EXIT ;  /* 0x000000000000794d */ /* 0x000fea0003800000 */
.L_x_0:
[----:B------:R-:W1:Y:S01]  /*01d0*/  LDC.64 R6, c[0x0][0x380] ;  /* 0x0000e000ff067b82 */ /* 0x000e620000000a00 */
[----:B------:R-:W-:Y:S01]  /*01e0*/  IADD3 R0, PT, PT, R0, -0x1, RZ ;  /* 0xffffffff00007810 */ /* 0x000fe20007ffe0ff */
[----:B------:R-:W2:Y:S04]  /*01f0*/  LDCU UR6, c[0x0][0x3a8] ;  /* 0x00007500ff0677ac */ /* 0x000ea80008000800 */
[----:B------:R-:W-:Y:S02]  /*0200*/  IMAD R0, R0, R3, R8 ;  /* 0x0000000300007224 */ /* 0x000fe400078e0208 */
[----:B------:R-:W3:Y:S03]  /*0210*/  LDC.64 R10, c[0x0][0x388] ;  /* 0x0000e200ff0a7b82 */ /* 0x000ee60000000a00 */
[----:B------:R-:W-:Y:S01]  /*0220*/  LEA R9, R3, R0, 0x1 ;  /* 0x0000000003097211 */ /* 0x000fe200078e08ff */
[----:B-1----:R-:W-:-:S04]  /*0230*/  IMAD.WIDE R4, R0, 0x4, R6 ;  /* 0x0000000400047825 */ /* 0x002fc800078e0206 */
[----:B------:R-:W-:Y:S01]  /*0240*/  IMAD.WIDE R6, R9, 0x4, R6 ;  /* 0x0000000409067825 */ /* 0x000fe200078e0206 */
[----:B0-----:R-:W4:Y:S03]  /*0250*/  LDG.E R2, desc[UR4][R4.64] ;  /* 0x0000000404027981 */ /* 0x001f26000c1e1900 */
[----:B------:R-:W-:Y:S02]  /*0260*/  IMAD.WIDE R8, R3, 0x4, R4 ;  /* 0x0000000403087825 */ /* 0x000fe400078e0204 */
[----:B------:R-:W4:Y:S04]  /*0270*/  LDG.E R7, desc[UR4][R6.64] ;  /* 0x0000000406077981 */ /* 0x000f28000c1e1900 */
[----:B------:R-:W5:Y:S04]  /*0280*/  LDG.E R13, desc[UR4][R8.64+-0x4] ;  /* 0xfffffc04080d7981 */ /* 0x000f68000c1e1900 */
[----:B------:R-:W2:Y:S04]  /*0290*/  LDG.E R15, desc[UR4][R8.64+0x4] ;  /* 0x00000404080f7981 */ /* 0x000ea8000c1e1900 */
[----:B------:R-:W3:Y:S01]  /*02a0*/  LDG.E R17, desc[UR4][R8.64] ;  /* 0x0000000408117981 */ /* 0x000ee2000c1e1900 */
[----:B------:R-:W-:Y:S01]  /*02b0*/  IADD3 R3, PT, PT, R0, R3, RZ ;  /* 0x0000000300037210 */ /* 0x000fe20007ffe0ff */
[----:B----4-:R-:W-:-:S04]  /*02c0*/  FADD R2, R2, R7 ;  /* 0x0000000702027221 */ /* 0x010fc80000000000 */
[----:B-----5:R-:W-:-:S04]  /*02d0*/  FADD R2, R2, R13 ;  /* 0x0000000d02027221 */ /* 0x020fc80000000000 */
[----:B--2---:R-:W-:-:S04]  /*02e0*/  FADD R2, R2, R15 ;  /* 0x0000000f02027221 */ /* 0x004fc80000000000 */
[----:B---3--:R-:W-:Y:S01]  /*02f0*/  FFMA R0, R17, -4, R2 ;  /* 0xc080000011007823 */ /* 0x008fe20000000002 */
[----:B------:R-:W-:-:S04]  /*0300*/  IMAD.WIDE R2, R3, 0x4, R10 ;  /* 0x0000000403027825 */ /* 0x000fc800078e020a */
[----:B------:R-:W-:-:S05]  /*0310*/  FFMA R17, R0, UR6, R17 ;  /* 0x0000000600117c23 */ /* 0x000fca0008000011 */
[----:B------:R-:W-:Y:S01]  /*0320*/  STG.E desc[UR4][R2.64], R17 ;  /* 0x0000001102007986 */ /* 0x000fe2000c101904 */
[----:B------:R-:W-:Y:S05]  /*0330*/  EXIT ;  /* 0x000000000000794d */ /* 0x000fea0003800000 */
.L_x_1:
[----:B------:R-:W-:-:S00]  /*0340*/  BRA `(.L_x_1) ;  /* 0xfffffffc00fc7947 */ /* 0x000fc0000383ffff */
[----:B------:R-:W-:-:S00]  /*0350*/  NOP ;  /* 0x0000000000007918 */ /* 0x000fc00000000000 */
        /* <DEDUP_REMOVED lines=10> */
.L_x_2:


//--------------------- .nv.shared.reserved.0     --------------------------
	.section	.nv.shared.reserved.0,"aw",@nobits
	.weak		__nv_reservedSMEM_offset_0_alias
	.size		__nv_reservedSMEM_offset_0_alias, 0, 64
	.other		__nv_reservedSMEM_offset_0_alias,@"STO_CUDA_RESERVED_SHARED STV_DEFAULT"
__nv_reservedSMEM_offset_0_alias:
	.zero		0
	.zero		64


//--------------------- .nv.constant0._Z6kernelPfS_iiiiiif --------------------------
	.section	.nv.constant0._Z6kernelPfS_iiiiiif,"a",@progbits
	.sectionflags	@""
	.align	4
.nv.constant0._Z6kernelPfS_iiiiiif:
	.zero		940


//--------------------- SYMBOLS --------------------------

	.type		.nv.reservedSmem.offset0,@object
	.size		.nv.reservedSmem.offset0,0x4
